//
// Generated by NVIDIA NVVM Compiler
//
// Compiler Build ID: CL-36424714
// Cuda compilation tools, release 13.0, V13.0.88
// Based on NVVM 20.0.0
//

.version 9.0
.target sm_100
.address_size 64

	// .globl	_Z5Hellov
.extern .func  (.param .b32 func_retval0) vprintf
(
	.param .b64 vprintf_param_0,
	.param .b64 vprintf_param_1
)
;
.global .align 1 .b8 $str[20] = {72, 101, 108, 108, 111, 32, 102, 114, 111, 109, 32, 71, 80, 85, 32, 37, 100, 32, 10};

.visible .entry _Z5Hellov()
{
	.local .align 8 .b8 	__local_depot0[8];
	.reg .b64 	%SP;
	.reg .b64 	%SPL;
	.reg .b32 	%r<4>;
	.reg .b64 	%rd<5>;

	mov.u64 	%SPL, __local_depot0;
	cvta.local.u64 	%SP, %SPL;
	add.u64 	%rd1, %SP, 0;
	add.u64 	%rd2, %SPL, 0;
	mov.u32 	%r1, %tid.x;
	st.local.u32 	[%rd2], %r1;
	mov.u64 	%rd3, $str;
	cvta.global.u64 	%rd4, %rd3;
	{ // callseq 0, 0
	.param .b64 param0;
	st.param.b64 	[param0], %rd4;
	.param .b64 param1;
	st.param.b64 	[param1], %rd1;
	.param .b32 retval0;
	call.uni (retval0), 
	vprintf, 
	(
	param0, 
	param1
	);
	ld.param.b32 	%r2, [retval0];
	} // callseq 0
	ret;

}


// ===== COMPILED SASS (sm_100) =====

	.target	sm_100

	.elftype	@"ET_EXEC"


//--------------------- .note.nv.tkinfo           --------------------------
	.section	.note.nv.tkinfo,"",@"SHT_NOTE"
	.sectionflags	@"SHF_NOTE_NV_TKINFO"
	.tkinfo
        /*0018*/ 	.word	0x00000002
        /*0030*/ 	.string	""
        /*0030*/ 	.string	"ptxas"
        /*0030*/ 	.string	"Cuda compilation tools, release 13.0, V13.0.88"
        /*0030*/ 	.string	"Build cuda_13.0.r13.0/compiler.36424714_0"
        /*0030*/ 	.string	"-arch sm_100 -m 64 "



//--------------------- .note.nv.cuinfo           --------------------------
	.section	.note.nv.cuinfo,"",@"SHT_NOTE"
	.sectionflags	@"SHF_NOTE_NV_CUINFO"
        /*0018*/ 	.short	0x0002
        /*001a*/ 	.short	0x0064
        /*001c*/ 	.short	0x0082
	.zero		2


//--------------------- .nv.info                  --------------------------
	.section	.nv.info,"",@"SHT_CUDA_INFO"
	.align	4


	//----- nvinfo : EIATTR_REGCOUNT
	.align		4
        /*0000*/ 	.byte	0x04, 0x2f
        /*0002*/ 	.short	(.L_2 - .L_1)
	.align		4
.L_1:
        /*0004*/ 	.word	index@(_Z5Hellov)
        /*0008*/ 	.word	0x00000018


	//----- nvinfo : EIATTR_FRAME_SIZE
	.align		4
.L_2:
        /*000c*/ 	.byte	0x04, 0x11
        /*000e*/ 	.short	(.L_4 - .L_3)
	.align		4
.L_3:
        /*0010*/ 	.word	index@(_Z5Hellov)
        /*0014*/ 	.word	0x00000008


	//----- nvinfo : EIATTR_MIN_STACK_SIZE
	.align		4
.L_4:
        /*0018*/ 	.byte	0x04, 0x12
        /*001a*/ 	.short	(.L_6 - .L_5)
	.align		4
.L_5:
        /*001c*/ 	.word	index@(_Z5Hellov)
        /*0020*/ 	.word	0x00000008
.L_6:


//--------------------- .nv.compat                --------------------------
	.section	.nv.compat,"",@"SHT_CUDA_COMPAT_INFO"
	.align	4
        /*0000*/ 	.byte	0x02, 0x09, 0x00, 0x00, 0x02, 0x02, 0x01, 0x00, 0x02, 0x05, 0x05, 0x00, 0x03, 0x07, 0x01, 0x01
        /*0010*/ 	.byte	0x02, 0x03, 0x00, 0x00, 0x02, 0x06, 0x01, 0x00, 0x04, 0x0b, 0x08, 0x00, 0x09, 0x00, 0x00, 0x00
        /*0020*/ 	.byte	0x00, 0x00, 0x00, 0x00


//--------------------- .nv.info._Z5Hellov        --------------------------
	.section	.nv.info._Z5Hellov,"",@"SHT_CUDA_INFO"
	.sectionflags	@""
	.align	4


	//----- nvinfo : EIATTR_CUDA_API_VERSION
	.align		4
        /*0000*/ 	.byte	0x04, 0x37
        /*0002*/ 	.short	(.L_8 - .L_7)
.L_7:
        /*0004*/ 	.word	0x00000082


	//----- nvinfo : EIATTR_SPARSE_MMA_MASK
	.align		4
.L_8:
        /*0008*/ 	.byte	0x03, 0x50
        /*000a*/ 	.short	0x0000


	//----- nvinfo : EIATTR_MAXREG_COUNT
	.align		4
        /*000c*/ 	.byte	0x03, 0x1b
        /*000e*/ 	.short	0x00ff


	//----- nvinfo : EIATTR_EXTERNS
	.align		4
        /*0010*/ 	.byte	0x04, 0x0f
        /*0012*/ 	.short	(.L_10 - .L_9)


	//   ....[0]....
	.align		4
.L_9:
        /*0014*/ 	.word	index@(vprintf)


	//----- nvinfo : EIATTR_MERCURY_ISA_VERSION
	.align		4
.L_10:
        /*0018*/ 	.byte	0x03, 0x5f
        /*001a*/ 	.short	0x0101


	//----- nvinfo : EIATTR_VRC_CTA_INIT_COUNT
	.align		4
        /*001c*/ 	.byte	0x02, 0x4a
	.zero		1
	.zero		1


	//----- nvinfo : EIATTR_SYSCALL_OFFSETS
	.align		4
        /*0020*/ 	.byte	0x04, 0x46
        /*0022*/ 	.short	(.L_12 - .L_11)


	//   ....[0]....
.L_11:
        /*0024*/ 	.word	0x000000e0


	//----- nvinfo : EIATTR_EXIT_INSTR_OFFSETS
	.align		4
.L_12:
        /*0028*/ 	.byte	0x04, 0x1c
        /*002a*/ 	.short	(.L_14 - .L_13)


	//   ....[0]....
.L_13:
        /*002c*/ 	.word	0x000000f0


	//----- nvinfo : EIATTR_SW_WAR
	.align		4
.L_14:
        /*0030*/ 	.byte	0x04, 0x36
        /*0032*/ 	.short	(.L_16 - .L_15)
.L_15:
        /*0034*/ 	.word	0x00000008
.L_16:


//--------------------- .nv.callgraph             --------------------------
	.section	.nv.callgraph,"",@"SHT_CUDA_CALLGRAPH"
	.align	4
	.sectionentsize	8
	.align		4
        /*0000*/ 	.word	0x00000000
	.align		4
        /*0004*/ 	.word	0xffffffff
	.align		4
        /*0008*/ 	.word	index@(_Z5Hellov)
	.align		4
        /*000c*/ 	.word	index@(vprintf)
	.align		4
        /*0010*/ 	.word	0x00000000
	.align		4
        /*0014*/ 	.word	0xfffffffe
	.align		4
        /*0018*/ 	.word	0x00000000
	.align		4
        /*001c*/ 	.word	0xfffffffd
	.align		4
        /*0020*/ 	.word	0x00000000
	.align		4
        /*0024*/ 	.word	0xfffffffc


//--------------------- .nv.constant4             --------------------------
	.section	.nv.constant4,"a",@progbits
	.align	8
	.align		8
.nv.constant4:
        /*0000*/ 	.dword	vprintf
	.align		8
        /*0008*/ 	.dword	$str


//--------------------- .text._Z5Hellov           --------------------------
	.section	.text._Z5Hellov,"ax",@progbits
	.align	128
        .global         _Z5Hellov
        .type           _Z5Hellov,@function
        .size           _Z5Hellov,(.L_x_2 - _Z5Hellov)
        .other          _Z5Hellov,@"STO_CUDA_ENTRY STV_DEFAULT"
_Z5Hellov:
.text._Z5Hellov:
[----:B------:R-:W0:Y:S01]  /*0000*/  LDC R1, c[0x0][0x37c] ;  /* 0x0000df00ff017b82 */ /* 0x000e220000000800 */
[----:B------:R-:W1:Y:S01]  /*0010*/  S2R R8, SR_TID.X ;  /* 0x0000000000087919 */ /* 0x000e620000002100 */
[----:B0-----:R-:W-:Y:S01]  /*0020*/  VIADD R1, R1, 0xfffffff8 ;  /* 0xfffffff801017836 */ /* 0x001fe20000000000 */
[----:B------:R-:W-:Y:S01]  /*0030*/  MOV R0, 0x0 ;  /* 0x0000000000007802 */ /* 0x000fe20000000f00 */
[----:B------:R-:W0:Y:S04]  /*0040*/  LDCU UR4, c[0x0][0x2f8] ;  /* 0x00005f00ff0477ac */ /* 0x000e280008000800 */
[----:B------:R2:W3:Y:S01]  /*0050*/  LDC.64 R2, c[0x4][R0] ;  /* 0x0100000000027b82 */ /* 0x0004e20000000a00 */
[----:B------:R-:W4:Y:S01]  /*0060*/  LDCU.64 UR6, c[0x4][0x8] ;  /* 0x01000100ff0677ac */ /* 0x000f220008000a00 */
[----:B------:R-:W5:Y:S01]  /*0070*/  LDCU UR5, c[0x0][0x2fc] ;  /* 0x00005f80ff0577ac */ /* 0x000f620008000800 */
[----:B0-----:R-:W-:Y:S01]  /*0080*/  IADD3 R6, P0, PT, R1, UR4, RZ ;  /* 0x0000000401067c10 */ /* 0x001fe2000ff1e0ff */
[----:B----4-:R-:W-:Y:S01]  /*0090*/  IMAD.U32 R4, RZ, RZ, UR6 ;  /* 0x00000006ff047e24 */ /* 0x010fe2000f8e00ff */
[----:B------:R-:W-:-:S03]  /*00a0*/  MOV R5, UR7 ;  /* 0x0000000700057c02 */ /* 0x000fc60008000f00 */
[----:B-----5:R-:W-:Y:S01]  /*00b0*/  IMAD.X R7, RZ, RZ, UR5, P0 ;  /* 0x00000005ff077e24 */ /* 0x020fe200080e06ff */
[----:B-1----:R2:W-:Y:S07]  /*00c0*/  STL [R1], R8 ;  /* 0x0000000801007387 */ /* 0x0025ee0000100800 */
[----:B------:R-:W-:-:S07]  /*00d0*/  LEPC R20, `(.L_x_0) ;  /* 0x000000001014794e */ /* 0x000fce0000000000 */
[----:B--23--:R-:W-:Y:S05]  /*00e0*/  CALL.ABS.NOINC R2 ;  /* 0x0000000002007343 */ /* 0x00cfea0003c00000 */
.L_x_0:
[----:B------:R-:W-:Y:S05]  /*00f0*/  EXIT ;  /* 0x000000000000794d */ /* 0x000fea0003800000 */
.L_x_1:
[----:B------:R-:W-:-:S00]  /*0100*/  BRA `(.L_x_1) ;  /* 0xfffffffc00fc7947 */ /* 0x000fc0000383ffff */
[----:B------:R-:W-:-:S00]  /*0110*/  NOP ;  /* 0x0000000000007918 */ /* 0x000fc00000000000 */
        /* <DEDUP_REMOVED lines=14> */
.L_x_2:


//--------------------- .nv.global.init           --------------------------
	.section	.nv.global.init,"aw",@progbits
.nv.global.init:
	.type		$str,@object
	.size		$str,(.L_0 - $str)
$str:
        /*0000*/ 	.byte	0x48, 0x65, 0x6c, 0x6c, 0x6f, 0x20, 0x66, 0x72, 0x6f, 0x6d, 0x20, 0x47, 0x50, 0x55, 0x20, 0x25
        /*0010*/ 	.byte	0x64, 0x20, 0x0a, 0x00
.L_0:


//--------------------- .nv.shared.reserved.0     --------------------------
	.section	.nv.shared.reserved.0,"aw",@nobits
	.weak		__nv_reservedSMEM_offset_0_alias
	.size		__nv_reservedSMEM_offset_0_alias, 0, 64
	.other		__nv_reservedSMEM_offset_0_alias,@"STO_CUDA_RESERVED_SHARED STV_DEFAULT"
__nv_reservedSMEM_offset_0_alias:
	.zero		0
	.zero		64


//--------------------- .nv.constant0._Z5Hellov   --------------------------
	.section	.nv.constant0._Z5Hellov,"a",@progbits
	.sectionflags	@""
	.align	4
.nv.constant0._Z5Hellov:
	.zero		896


//--------------------- SYMBOLS --------------------------

	.type		.nv.reservedSmem.offset0,@object
	.size		.nv.reservedSmem.offset0,0x4
	.type		vprintf,@function
